//
// Generated by NVIDIA NVVM Compiler
//
// Compiler Build ID: CL-36424714
// Cuda compilation tools, release 13.0, V13.0.88
// Based on NVVM 20.0.0
//

.version 9.0
.target sm_100
.address_size 64

	// .globl	_Z12helloFromGPUv
.extern .func  (.param .b32 func_retval0) vprintf
(
	.param .b64 vprintf_param_0,
	.param .b64 vprintf_param_1
)
;
.global .align 1 .b8 $str[56] = {72, 111, 108, 97, 32, 77, 117, 110, 100, 111, 32, 100, 101, 115, 100, 101, 32, 101, 108, 32, 104, 105, 108, 111, 32, 37, 100, 32, 100, 101, 108, 32, 98, 108, 111, 113, 117, 101, 32, 37, 100, 32, 100, 101, 108, 32, 103, 114, 105, 100, 32, 37, 100, 46, 10};

.visible .entry _Z12helloFromGPUv()
{
	.local .align 8 .b8 	__local_depot0[16];
	.reg .b64 	%SP;
	.reg .b64 	%SPL;
	.reg .b32 	%r<6>;
	.reg .b64 	%rd<5>;

	mov.u64 	%SPL, __local_depot0;
	cvta.local.u64 	%SP, %SPL;
	add.u64 	%rd1, %SP, 0;
	add.u64 	%rd2, %SPL, 0;
	mov.u32 	%r1, %tid.x;
	mov.u32 	%r2, %ctaid.x;
	mov.u32 	%r3, %nctaid.x;
	st.local.v2.u32 	[%rd2], {%r1, %r2};
	st.local.u32 	[%rd2+8], %r3;
	mov.u64 	%rd3, $str;
	cvta.global.u64 	%rd4, %rd3;
	{ // callseq 0, 0
	.param .b64 param0;
	st.param.b64 	[param0], %rd4;
	.param .b64 param1;
	st.param.b64 	[param1], %rd1;
	.param .b32 retval0;
	call.uni (retval0), 
	vprintf, 
	(
	param0, 
	param1
	);
	ld.param.b32 	%r4, [retval0];
	} // callseq 0
	ret;

}


// ===== COMPILED SASS (sm_100) =====

	.target	sm_100

	.elftype	@"ET_EXEC"


//--------------------- .note.nv.tkinfo           --------------------------
	.section	.note.nv.tkinfo,"",@"SHT_NOTE"
	.sectionflags	@"SHF_NOTE_NV_TKINFO"
	.tkinfo
        /*0018*/ 	.word	0x00000002
        /*0030*/ 	.string	""
        /*0030*/ 	.string	"ptxas"
        /*0030*/ 	.string	"Cuda compilation tools, release 13.0, V13.0.88"
        /*0030*/ 	.string	"Build cuda_13.0.r13.0/compiler.36424714_0"
        /*0030*/ 	.string	"-arch sm_100 -m 64 "



//--------------------- .note.nv.cuinfo           --------------------------
	.section	.note.nv.cuinfo,"",@"SHT_NOTE"
	.sectionflags	@"SHF_NOTE_NV_CUINFO"
        /*0018*/ 	.short	0x0002
        /*001a*/ 	.short	0x0064
        /*001c*/ 	.short	0x0082
	.zero		2


//--------------------- .nv.info                  --------------------------
	.section	.nv.info,"",@"SHT_CUDA_INFO"
	.align	4


	//----- nvinfo : EIATTR_REGCOUNT
	.align		4
        /*0000*/ 	.byte	0x04, 0x2f
        /*0002*/ 	.short	(.L_2 - .L_1)
	.align		4
.L_1:
        /*0004*/ 	.word	index@(_Z12helloFromGPUv)
        /*0008*/ 	.word	0x00000018


	//----- nvinfo : EIATTR_FRAME_SIZE
	.align		4
.L_2:
        /*000c*/ 	.byte	0x04, 0x11
        /*000e*/ 	.short	(.L_4 - .L_3)
	.align		4
.L_3:
        /*0010*/ 	.word	index@(_Z12helloFromGPUv)
        /*0014*/ 	.word	0x00000010


	//----- nvinfo : EIATTR_MIN_STACK_SIZE
	.align		4
.L_4:
        /*0018*/ 	.byte	0x04, 0x12
        /*001a*/ 	.short	(.L_6 - .L_5)
	.align		4
.L_5:
        /*001c*/ 	.word	index@(_Z12helloFromGPUv)
        /*0020*/ 	.word	0x00000010
.L_6:


//--------------------- .nv.compat                --------------------------
	.section	.nv.compat,"",@"SHT_CUDA_COMPAT_INFO"
	.align	4
        /*0000*/ 	.byte	0x02, 0x09, 0x00, 0x00, 0x02, 0x02, 0x01, 0x00, 0x02, 0x05, 0x05, 0x00, 0x03, 0x07, 0x01, 0x01
        /*0010*/ 	.byte	0x02, 0x03, 0x00, 0x00, 0x02, 0x06, 0x01, 0x00, 0x04, 0x0b, 0x08, 0x00, 0x09, 0x00, 0x00, 0x00
        /*0020*/ 	.byte	0x00, 0x00, 0x00, 0x00


//--------------------- .nv.info._Z12helloFromGPUv --------------------------
	.section	.nv.info._Z12helloFromGPUv,"",@"SHT_CUDA_INFO"
	.sectionflags	@""
	.align	4


	//----- nvinfo : EIATTR_CUDA_API_VERSION
	.align		4
        /*0000*/ 	.byte	0x04, 0x37
        /*0002*/ 	.short	(.L_8 - .L_7)
.L_7:
        /*0004*/ 	.word	0x00000082


	//----- nvinfo : EIATTR_SPARSE_MMA_MASK
	.align		4
.L_8:
        /*0008*/ 	.byte	0x03, 0x50
        /*000a*/ 	.short	0x0000


	//----- nvinfo : EIATTR_MAXREG_COUNT
	.align		4
        /*000c*/ 	.byte	0x03, 0x1b
        /*000e*/ 	.short	0x00ff


	//----- nvinfo : EIATTR_EXTERNS
	.align		4
        /*0010*/ 	.byte	0x04, 0x0f
        /*0012*/ 	.short	(.L_10 - .L_9)


	//   ....[0]....
	.align		4
.L_9:
        /*0014*/ 	.word	index@(vprintf)


	//----- nvinfo : EIATTR_MERCURY_ISA_VERSION
	.align		4
.L_10:
        /*0018*/ 	.byte	0x03, 0x5f
        /*001a*/ 	.short	0x0101


	//----- nvinfo : EIATTR_VRC_CTA_INIT_COUNT
	.align		4
        /*001c*/ 	.byte	0x02, 0x4a
	.zero		1
	.zero		1


	//----- nvinfo : EIATTR_SYSCALL_OFFSETS
	.align		4
        /*0020*/ 	.byte	0x04, 0x46
        /*0022*/ 	.short	(.L_12 - .L_11)


	//   ....[0]....
.L_11:
        /*0024*/ 	.word	0x00000110


	//----- nvinfo : EIATTR_EXIT_INSTR_OFFSETS
	.align		4
.L_12:
        /*0028*/ 	.byte	0x04, 0x1c
        /*002a*/ 	.short	(.L_14 - .L_13)


	//   ....[0]....
.L_13:
        /*002c*/ 	.word	0x00000120


	//----- nvinfo : EIATTR_SW_WAR
	.align		4
.L_14:
        /*0030*/ 	.byte	0x04, 0x36
        /*0032*/ 	.short	(.L_16 - .L_15)
.L_15:
        /*0034*/ 	.word	0x00000008
.L_16:


//--------------------- .nv.callgraph             --------------------------
	.section	.nv.callgraph,"",@"SHT_CUDA_CALLGRAPH"
	.align	4
	.sectionentsize	8
	.align		4
        /*0000*/ 	.word	0x00000000
	.align		4
        /*0004*/ 	.word	0xffffffff
	.align		4
        /*0008*/ 	.word	index@(_Z12helloFromGPUv)
	.align		4
        /*000c*/ 	.word	index@(vprintf)
	.align		4
        /*0010*/ 	.word	0x00000000
	.align		4
        /*0014*/ 	.word	0xfffffffe
	.align		4
        /*0018*/ 	.word	0x00000000
	.align		4
        /*001c*/ 	.word	0xfffffffd
	.align		4
        /*0020*/ 	.word	0x00000000
	.align		4
        /*0024*/ 	.word	0xfffffffc


//--------------------- .nv.constant4             --------------------------
	.section	.nv.constant4,"a",@progbits
	.align	8
	.align		8
.nv.constant4:
        /*0000*/ 	.dword	vprintf
	.align		8
        /*0008*/ 	.dword	$str


//--------------------- .text._Z12helloFromGPUv   --------------------------
	.section	.text._Z12helloFromGPUv,"ax",@progbits
	.align	128
        .global         _Z12helloFromGPUv
        .type           _Z12helloFromGPUv,@function
        .size           _Z12helloFromGPUv,(.L_x_2 - _Z12helloFromGPUv)
        .other          _Z12helloFromGPUv,@"STO_CUDA_ENTRY STV_DEFAULT"
_Z12helloFromGPUv:
.text._Z12helloFromGPUv:
[----:B------:R-:W0:Y:S01]  /*0000*/  LDC R1, c[0x0][0x37c] ;  /* 0x0000df00ff017b82 */ /* 0x000e220000000800 */
[----:B------:R-:W1:Y:S01]  /*0010*/  S2R R8, SR_TID.X ;  /* 0x0000000000087919 */ /* 0x000e620000002100 */
[----:B------:R-:W2:Y:S06]  /*0020*/  LDCU UR5, c[0x0][0x2fc] ;  /* 0x00005f80ff0577ac */ /* 0x000eac0008000800 */
[----:B------:R-:W3:Y:S01]  /*0030*/  LDC R10, c[0x0][0x370] ;  /* 0x0000dc00ff0a7b82 */ /* 0x000ee20000000800 */
[----:B0-----:R-:W-:Y:S01]  /*0040*/  VIADD R1, R1, 0xfffffff0 ;  /* 0xfffffff001017836 */ /* 0x001fe20000000000 */
[----:B------:R-:W1:Y:S01]  /*0050*/  S2R R9, SR_CTAID.X ;  /* 0x0000000000097919 */ /* 0x000e620000002500 */
[----:B------:R-:W-:Y:S01]  /*0060*/  MOV R0, 0x0 ;  /* 0x0000000000007802 */ /* 0x000fe20000000f00 */
[----:B------:R-:W0:Y:S04]  /*0070*/  LDCU UR4, c[0x0][0x2f8] ;  /* 0x00005f00ff0477ac */ /* 0x000e280008000800 */
[----:B------:R4:W5:Y:S01]  /*0080*/  LDC.64 R2, c[0x4][R0] ;  /* 0x0100000000027b82 */ /* 0x0009620000000a00 */
[----:B------:R-:W2:Y:S01]  /*0090*/  LDCU.64 UR6, c[0x4][0x8] ;  /* 0x01000100ff0677ac */ /* 0x000ea20008000a00 */
[----:B0-----:R-:W-:Y:S01]  /*00a0*/  IADD3 R6, P0, PT, R1, UR4, RZ ;  /* 0x0000000401067c10 */ /* 0x001fe2000ff1e0ff */
[----:B---3--:R4:W-:Y:S01]  /*00b0*/  STL [R1+0x8], R10 ;  /* 0x0000080a01007387 */ /* 0x0089e20000100800 */
[----:B--2---:R-:W-:Y:S01]  /*00c0*/  IMAD.U32 R4, RZ, RZ, UR6 ;  /* 0x00000006ff047e24 */ /* 0x004fe2000f8e00ff */
[----:B------:R-:W-:-:S02]  /*00d0*/  MOV R5, UR7 ;  /* 0x0000000700057c02 */ /* 0x000fc40008000f00 */
[----:B------:R-:W-:Y:S01]  /*00e0*/  IMAD.X R7, RZ, RZ, UR5, P0 ;  /* 0x00000005ff077e24 */ /* 0x000fe200080e06ff */
[----:B-1----:R4:W-:Y:S07]  /*00f0*/  STL.64 [R1], R8 ;  /* 0x0000000801007387 */ /* 0x0029ee0000100a00 */
[----:B------:R-:W-:-:S07]  /*0100*/  LEPC R20, `(.L_x_0) ;  /* 0x000000001014794e */ /* 0x000fce0000000000 */
[----:B----45:R-:W-:Y:S05]  /*0110*/  CALL.ABS.NOINC R2 ;  /* 0x0000000002007343 */ /* 0x030fea0003c00000 */
.L_x_0:
[----:B------:R-:W-:Y:S05]  /*0120*/  EXIT ;  /* 0x000000000000794d */ /* 0x000fea0003800000 */
.L_x_1:
[----:B------:R-:W-:-:S00]  /*0130*/  BRA `(.L_x_1) ;  /* 0xfffffffc00fc7947 */ /* 0x000fc0000383ffff */
[----:B------:R-:W-:-:S00]  /*0140*/  NOP ;  /* 0x0000000000007918 */ /* 0x000fc00000000000 */
        /* <DEDUP_REMOVED lines=11> */
.L_x_2:


//--------------------- .nv.global.init           --------------------------
	.section	.nv.global.init,"aw",@progbits
.nv.global.init:
	.type		$str,@object
	.size		$str,(.L_0 - $str)
$str:
        /*0000*/ 	.byte	0x48, 0x6f, 0x6c, 0x61, 0x20, 0x4d, 0x75, 0x6e, 0x64, 0x6f, 0x20, 0x64, 0x65, 0x73, 0x64, 0x65
        /*0010*/ 	.byte	0x20, 0x65, 0x6c, 0x20, 0x68, 0x69, 0x6c, 0x6f, 0x20, 0x25, 0x64, 0x20, 0x64, 0x65, 0x6c, 0x20
        /*0020*/ 	.byte	0x62, 0x6c, 0x6f, 0x71, 0x75, 0x65, 0x20, 0x25, 0x64, 0x20, 0x64, 0x65, 0x6c, 0x20, 0x67, 0x72
        /*0030*/ 	.byte	0x69, 0x64, 0x20, 0x25, 0x64, 0x2e, 0x0a, 0x00
.L_0:


//--------------------- .nv.shared.reserved.0     --------------------------
	.section	.nv.shared.reserved.0,"aw",@nobits
	.weak		__nv_reservedSMEM_offset_0_alias
	.size		__nv_reservedSMEM_offset_0_alias, 0, 64
	.other		__nv_reservedSMEM_offset_0_alias,@"STO_CUDA_RESERVED_SHARED STV_DEFAULT"
__nv_reservedSMEM_offset_0_alias:
	.zero		0
	.zero		64


//--------------------- .nv.constant0._Z12helloFromGPUv --------------------------
	.section	.nv.constant0._Z12helloFromGPUv,"a",@progbits
	.sectionflags	@""
	.align	4
.nv.constant0._Z12helloFromGPUv:
	.zero		896


//--------------------- SYMBOLS --------------------------

	.type		.nv.reservedSmem.offset0,@object
	.size		.nv.reservedSmem.offset0,0x4
	.type		vprintf,@function
